//
// Generated by NVIDIA NVVM Compiler
//
// Compiler Build ID: CL-36424714
// Cuda compilation tools, release 13.0, V13.0.88
// Based on NVVM 20.0.0
//

.version 9.0
.target sm_100
.address_size 64

	// .globl	_Z15gpu_face_points10quad_Faces9reg_Verts

.visible .entry _Z15gpu_face_points10quad_Faces9reg_Verts(
	.param .align 8 .b8 _Z15gpu_face_points10quad_Faces9reg_Verts_param_0[16],
	.param .align 8 .b8 _Z15gpu_face_points10quad_Faces9reg_Verts_param_1[16]
)
{


	ret;

}
	// .globl	_Z15gpu_edge_points10mani_Edges10quad_Faces9reg_Verts
.visible .entry _Z15gpu_edge_points10mani_Edges10quad_Faces9reg_Verts(
	.param .align 8 .b8 _Z15gpu_edge_points10mani_Edges10quad_Faces9reg_Verts_param_0[16],
	.param .align 8 .b8 _Z15gpu_edge_points10mani_Edges10quad_Faces9reg_Verts_param_1[16],
	.param .align 8 .b8 _Z15gpu_edge_points10mani_Edges10quad_Faces9reg_Verts_param_2[16]
)
{


	ret;

}
	// .globl	_Z15gpu_vert_smooth9reg_Verts
.visible .entry _Z15gpu_vert_smooth9reg_Verts(
	.param .align 8 .b8 _Z15gpu_vert_smooth9reg_Verts_param_0[16]
)
{


	ret;

}


// ===== COMPILED SASS (sm_100) =====

	.target	sm_100

	.elftype	@"ET_EXEC"


//--------------------- .note.nv.tkinfo           --------------------------
	.section	.note.nv.tkinfo,"",@"SHT_NOTE"
	.sectionflags	@"SHF_NOTE_NV_TKINFO"
	.tkinfo
        /*0018*/ 	.word	0x00000002
        /*0030*/ 	.string	""
        /*0030*/ 	.string	"ptxas"
        /*0030*/ 	.string	"Cuda compilation tools, release 13.0, V13.0.88"
        /*0030*/ 	.string	"Build cuda_13.0.r13.0/compiler.36424714_0"
        /*0030*/ 	.string	"-arch sm_100 -m 64 "



//--------------------- .note.nv.cuinfo           --------------------------
	.section	.note.nv.cuinfo,"",@"SHT_NOTE"
	.sectionflags	@"SHF_NOTE_NV_CUINFO"
        /*0018*/ 	.short	0x0002
        /*001a*/ 	.short	0x0064
        /*001c*/ 	.short	0x0082
	.zero		2


//--------------------- .nv.info                  --------------------------
	.section	.nv.info,"",@"SHT_CUDA_INFO"
	.align	4


	//----- nvinfo : EIATTR_REGCOUNT
	.align		4
        /*0000*/ 	.byte	0x04, 0x2f
        /*0002*/ 	.short	(.L_1 - .L_0)
	.align		4
.L_0:
        /*0004*/ 	.word	index@(_Z15gpu_face_points10quad_Faces9reg_Verts)
        /*0008*/ 	.word	0x00000004


	//----- nvinfo : EIATTR_FRAME_SIZE
	.align		4
.L_1:
        /*000c*/ 	.byte	0x04, 0x11
        /*000e*/ 	.short	(.L_3 - .L_2)
	.align		4
.L_2:
        /*0010*/ 	.word	index@(_Z15gpu_face_points10quad_Faces9reg_Verts)
        /*0014*/ 	.word	0x00000000


	//----- nvinfo : EIATTR_REGCOUNT
	.align		4
.L_3:
        /*0018*/ 	.byte	0x04, 0x2f
        /*001a*/ 	.short	(.L_5 - .L_4)
	.align		4
.L_4:
        /*001c*/ 	.word	index@(_Z15gpu_edge_points10mani_Edges10quad_Faces9reg_Verts)
        /*0020*/ 	.word	0x00000004


	//----- nvinfo : EIATTR_FRAME_SIZE
	.align		4
.L_5:
        /*0024*/ 	.byte	0x04, 0x11
        /*0026*/ 	.short	(.L_7 - .L_6)
	.align		4
.L_6:
        /*0028*/ 	.word	index@(_Z15gpu_edge_points10mani_Edges10quad_Faces9reg_Verts)
        /*002c*/ 	.word	0x00000000


	//----- nvinfo : EIATTR_REGCOUNT
	.align		4
.L_7:
        /*0030*/ 	.byte	0x04, 0x2f
        /*0032*/ 	.short	(.L_9 - .L_8)
	.align		4
.L_8:
        /*0034*/ 	.word	index@(_Z15gpu_vert_smooth9reg_Verts)
        /*0038*/ 	.word	0x00000004


	//----- nvinfo : EIATTR_FRAME_SIZE
	.align		4
.L_9:
        /*003c*/ 	.byte	0x04, 0x11
        /*003e*/ 	.short	(.L_11 - .L_10)
	.align		4
.L_10:
        /*0040*/ 	.word	index@(_Z15gpu_vert_smooth9reg_Verts)
        /*0044*/ 	.word	0x00000000


	//----- nvinfo : EIATTR_MIN_STACK_SIZE
	.align		4
.L_11:
        /*0048*/ 	.byte	0x04, 0x12
        /*004a*/ 	.short	(.L_13 - .L_12)
	.align		4
.L_12:
        /*004c*/ 	.word	index@(_Z15gpu_vert_smooth9reg_Verts)
        /*0050*/ 	.word	0x00000000


	//----- nvinfo : EIATTR_MIN_STACK_SIZE
	.align		4
.L_13:
        /*0054*/ 	.byte	0x04, 0x12
        /*0056*/ 	.short	(.L_15 - .L_14)
	.align		4
.L_14:
        /*0058*/ 	.word	index@(_Z15gpu_edge_points10mani_Edges10quad_Faces9reg_Verts)
        /*005c*/ 	.word	0x00000000


	//----- nvinfo : EIATTR_MIN_STACK_SIZE
	.align		4
.L_15:
        /*0060*/ 	.byte	0x04, 0x12
        /*0062*/ 	.short	(.L_17 - .L_16)
	.align		4
.L_16:
        /*0064*/ 	.word	index@(_Z15gpu_face_points10quad_Faces9reg_Verts)
        /*0068*/ 	.word	0x00000000
.L_17:


//--------------------- .nv.compat                --------------------------
	.section	.nv.compat,"",@"SHT_CUDA_COMPAT_INFO"
	.align	4
        /*0000*/ 	.byte	0x02, 0x09, 0x00, 0x00, 0x02, 0x02, 0x01, 0x00, 0x02, 0x05, 0x05, 0x00, 0x03, 0x07, 0x01, 0x01
        /*0010*/ 	.byte	0x02, 0x03, 0x00, 0x00, 0x02, 0x06, 0x01, 0x00, 0x04, 0x0b, 0x08, 0x00, 0x09, 0x00, 0x00, 0x00
        /*0020*/ 	.byte	0x00, 0x00, 0x00, 0x00


//--------------------- .nv.info._Z15gpu_vert_smooth9reg_Verts --------------------------
	.section	.nv.info._Z15gpu_vert_smooth9reg_Verts,"",@"SHT_CUDA_INFO"
	.sectionflags	@""
	.align	4


	//----- nvinfo : EIATTR_CUDA_API_VERSION
	.align		4
        /*0000*/ 	.byte	0x04, 0x37
        /*0002*/ 	.short	(.L_19 - .L_18)
.L_18:
        /*0004*/ 	.word	0x00000082


	//----- nvinfo : EIATTR_KPARAM_INFO
	.align		4
.L_19:
        /*0008*/ 	.byte	0x04, 0x17
        /*000a*/ 	.short	(.L_21 - .L_20)
.L_20:
        /*000c*/ 	.word	0x00000000
        /*0010*/ 	.short	0x0000
        /*0012*/ 	.short	0x0000
        /*0014*/ 	.byte	0x00, 0xf0, 0x41, 0x00


	//----- nvinfo : EIATTR_SPARSE_MMA_MASK
	.align		4
.L_21:
        /*0018*/ 	.byte	0x03, 0x50
        /*001a*/ 	.short	0x0000


	//----- nvinfo : EIATTR_MAXREG_COUNT
	.align		4
        /*001c*/ 	.byte	0x03, 0x1b
        /*001e*/ 	.short	0x00ff


	//----- nvinfo : EIATTR_MERCURY_ISA_VERSION
	.align		4
        /*0020*/ 	.byte	0x03, 0x5f
        /*0022*/ 	.short	0x0101


	//----- nvinfo : EIATTR_VRC_CTA_INIT_COUNT
	.align		4
        /*0024*/ 	.byte	0x02, 0x4a
	.zero		1
	.zero		1


	//----- nvinfo : EIATTR_EXIT_INSTR_OFFSETS
	.align		4
        /*0028*/ 	.byte	0x04, 0x1c
        /*002a*/ 	.short	(.L_23 - .L_22)


	//   ....[0]....
.L_22:
        /*002c*/ 	.word	0x00000010


	//----- nvinfo : EIATTR_CBANK_PARAM_SIZE
	.align		4
.L_23:
        /*0030*/ 	.byte	0x03, 0x19
        /*0032*/ 	.short	0x0010


	//----- nvinfo : EIATTR_PARAM_CBANK
	.align		4
        /*0034*/ 	.byte	0x04, 0x0a
        /*0036*/ 	.short	(.L_25 - .L_24)
	.align		4
.L_24:
        /*0038*/ 	.word	index@(.nv.constant0._Z15gpu_vert_smooth9reg_Verts)
        /*003c*/ 	.short	0x0380
        /*003e*/ 	.short	0x0010


	//----- nvinfo : EIATTR_SW_WAR
	.align		4
.L_25:
        /*0040*/ 	.byte	0x04, 0x36
        /*0042*/ 	.short	(.L_27 - .L_26)
.L_26:
        /*0044*/ 	.word	0x00000008
.L_27:


//--------------------- .nv.info._Z15gpu_edge_points10mani_Edges10quad_Faces9reg_Verts --------------------------
	.section	.nv.info._Z15gpu_edge_points10mani_Edges10quad_Faces9reg_Verts,"",@"SHT_CUDA_INFO"
	.sectionflags	@""
	.align	4


	//----- nvinfo : EIATTR_CUDA_API_VERSION
	.align		4
        /*0000*/ 	.byte	0x04, 0x37
        /*0002*/ 	.short	(.L_29 - .L_28)
.L_28:
        /*0004*/ 	.word	0x00000082


	//----- nvinfo : EIATTR_KPARAM_INFO
	.align		4
.L_29:
        /*0008*/ 	.byte	0x04, 0x17
        /*000a*/ 	.short	(.L_31 - .L_30)
.L_30:
        /*000c*/ 	.word	0x00000000
        /*0010*/ 	.short	0x0002
        /*0012*/ 	.short	0x0020
        /*0014*/ 	.byte	0x00, 0xf0, 0x41, 0x00


	//----- nvinfo : EIATTR_KPARAM_INFO
	.align		4
.L_31:
        /*0018*/ 	.byte	0x04, 0x17
        /*001a*/ 	.short	(.L_33 - .L_32)
.L_32:
        /*001c*/ 	.word	0x00000000
        /*0020*/ 	.short	0x0001
        /*0022*/ 	.short	0x0010
        /*0024*/ 	.byte	0x00, 0xf0, 0x41, 0x00


	//----- nvinfo : EIATTR_KPARAM_INFO
	.align		4
.L_33:
        /*0028*/ 	.byte	0x04, 0x17
        /*002a*/ 	.short	(.L_35 - .L_34)
.L_34:
        /*002c*/ 	.word	0x00000000
        /*0030*/ 	.short	0x0000
        /*0032*/ 	.short	0x0000
        /*0034*/ 	.byte	0x00, 0xf0, 0x41, 0x00


	//----- nvinfo : EIATTR_SPARSE_MMA_MASK
	.align		4
.L_35:
        /*0038*/ 	.byte	0x03, 0x50
        /*003a*/ 	.short	0x0000


	//----- nvinfo : EIATTR_MAXREG_COUNT
	.align		4
        /*003c*/ 	.byte	0x03, 0x1b
        /*003e*/ 	.short	0x00ff


	//----- nvinfo : EIATTR_MERCURY_ISA_VERSION
	.align		4
        /*0040*/ 	.byte	0x03, 0x5f
        /*0042*/ 	.short	0x0101


	//----- nvinfo : EIATTR_VRC_CTA_INIT_COUNT
	.align		4
        /*0044*/ 	.byte	0x02, 0x4a
	.zero		1
	.zero		1


	//----- nvinfo : EIATTR_EXIT_INSTR_OFFSETS
	.align		4
        /*0048*/ 	.byte	0x04, 0x1c
        /*004a*/ 	.short	(.L_37 - .L_36)


	//   ....[0]....
.L_36:
        /*004c*/ 	.word	0x00000010


	//----- nvinfo : EIATTR_CBANK_PARAM_SIZE
	.align		4
.L_37:
        /*0050*/ 	.byte	0x03, 0x19
        /*0052*/ 	.short	0x0030


	//----- nvinfo : EIATTR_PARAM_CBANK
	.align		4
        /*0054*/ 	.byte	0x04, 0x0a
        /*0056*/ 	.short	(.L_39 - .L_38)
	.align		4
.L_38:
        /*0058*/ 	.word	index@(.nv.constant0._Z15gpu_edge_points10mani_Edges10quad_Faces9reg_Verts)
        /*005c*/ 	.short	0x0380
        /*005e*/ 	.short	0x0030


	//----- nvinfo : EIATTR_SW_WAR
	.align		4
.L_39:
        /*0060*/ 	.byte	0x04, 0x36
        /*0062*/ 	.short	(.L_41 - .L_40)
.L_40:
        /*0064*/ 	.word	0x00000008
.L_41:


//--------------------- .nv.info._Z15gpu_face_points10quad_Faces9reg_Verts --------------------------
	.section	.nv.info._Z15gpu_face_points10quad_Faces9reg_Verts,"",@"SHT_CUDA_INFO"
	.sectionflags	@""
	.align	4


	//----- nvinfo : EIATTR_CUDA_API_VERSION
	.align		4
        /*0000*/ 	.byte	0x04, 0x37
        /*0002*/ 	.short	(.L_43 - .L_42)
.L_42:
        /*0004*/ 	.word	0x00000082


	//----- nvinfo : EIATTR_KPARAM_INFO
	.align		4
.L_43:
        /*0008*/ 	.byte	0x04, 0x17
        /*000a*/ 	.short	(.L_45 - .L_44)
.L_44:
        /*000c*/ 	.word	0x00000000
        /*0010*/ 	.short	0x0001
        /*0012*/ 	.short	0x0010
        /*0014*/ 	.byte	0x00, 0xf0, 0x41, 0x00


	//----- nvinfo : EIATTR_KPARAM_INFO
	.align		4
.L_45:
        /*0018*/ 	.byte	0x04, 0x17
        /*001a*/ 	.short	(.L_47 - .L_46)
.L_46:
        /*001c*/ 	.word	0x00000000
        /*0020*/ 	.short	0x0000
        /*0022*/ 	.short	0x0000
        /*0024*/ 	.byte	0x00, 0xf0, 0x41, 0x00


	//----- nvinfo : EIATTR_SPARSE_MMA_MASK
	.align		4
.L_47:
        /*0028*/ 	.byte	0x03, 0x50
        /*002a*/ 	.short	0x0000


	//----- nvinfo : EIATTR_MAXREG_COUNT
	.align		4
        /*002c*/ 	.byte	0x03, 0x1b
        /*002e*/ 	.short	0x00ff


	//----- nvinfo : EIATTR_MERCURY_ISA_VERSION
	.align		4
        /*0030*/ 	.byte	0x03, 0x5f
        /*0032*/ 	.short	0x0101


	//----- nvinfo : EIATTR_VRC_CTA_INIT_COUNT
	.align		4
        /*0034*/ 	.byte	0x02, 0x4a
	.zero		1
	.zero		1


	//----- nvinfo : EIATTR_EXIT_INSTR_OFFSETS
	.align		4
        /*0038*/ 	.byte	0x04, 0x1c
        /*003a*/ 	.short	(.L_49 - .L_48)


	//   ....[0]....
.L_48:
        /*003c*/ 	.word	0x00000010


	//----- nvinfo : EIATTR_CBANK_PARAM_SIZE
	.align		4
.L_49:
        /*0040*/ 	.byte	0x03, 0x19
        /*0042*/ 	.short	0x0020


	//----- nvinfo : EIATTR_PARAM_CBANK
	.align		4
        /*0044*/ 	.byte	0x04, 0x0a
        /*0046*/ 	.short	(.L_51 - .L_50)
	.align		4
.L_50:
        /*0048*/ 	.word	index@(.nv.constant0._Z15gpu_face_points10quad_Faces9reg_Verts)
        /*004c*/ 	.short	0x0380
        /*004e*/ 	.short	0x0020


	//----- nvinfo : EIATTR_SW_WAR
	.align		4
.L_51:
        /*0050*/ 	.byte	0x04, 0x36
        /*0052*/ 	.short	(.L_53 - .L_52)
.L_52:
        /*0054*/ 	.word	0x00000008
.L_53:


//--------------------- .nv.callgraph             --------------------------
	.section	.nv.callgraph,"",@"SHT_CUDA_CALLGRAPH"
	.align	4
	.sectionentsize	8
	.align		4
        /*0000*/ 	.word	0x00000000
	.align		4
        /*0004*/ 	.word	0xffffffff
	.align		4
        /*0008*/ 	.word	0x00000000
	.align		4
        /*000c*/ 	.word	0xfffffffe
	.align		4
        /*0010*/ 	.word	0x00000000
	.align		4
        /*0014*/ 	.word	0xfffffffd
	.align		4
        /*0018*/ 	.word	0x00000000
	.align		4
        /*001c*/ 	.word	0xfffffffc


//--------------------- .text._Z15gpu_vert_smooth9reg_Verts --------------------------
	.section	.text._Z15gpu_vert_smooth9reg_Verts,"ax",@progbits
	.align	128
        .global         _Z15gpu_vert_smooth9reg_Verts
        .type           _Z15gpu_vert_smooth9reg_Verts,@function
        .size           _Z15gpu_vert_smooth9reg_Verts,(.L_x_3 - _Z15gpu_vert_smooth9reg_Verts)
        .other          _Z15gpu_vert_smooth9reg_Verts,@"STO_CUDA_ENTRY STV_DEFAULT"
_Z15gpu_vert_smooth9reg_Verts:
.text._Z15gpu_vert_smooth9reg_Verts:
[----:B------:R-:W-:Y:S01]  /*0000*/  LDC R1, c[0x0][0x37c] ;  /* 0x0000df00ff017b82 */ /* 0x000fe20000000800 */
[----:B------:R-:W-:Y:S05]  /*0010*/  EXIT ;  /* 0x000000000000794d */ /* 0x000fea0003800000 */
.L_x_0:
[----:B------:R-:W-:-:S00]  /*0020*/  BRA `(.L_x_0) ;  /* 0xfffffffc00fc7947 */ /* 0x000fc0000383ffff */
[----:B------:R-:W-:-:S00]  /*0030*/  NOP ;  /* 0x0000000000007918 */ /* 0x000fc00000000000 */
        /* <DEDUP_REMOVED lines=12> */
.L_x_3:


//--------------------- .text._Z15gpu_edge_points10mani_Edges10quad_Faces9reg_Verts --------------------------
	.section	.text._Z15gpu_edge_points10mani_Edges10quad_Faces9reg_Verts,"ax",@progbits
	.align	128
        .global         _Z15gpu_edge_points10mani_Edges10quad_Faces9reg_Verts
        .type           _Z15gpu_edge_points10mani_Edges10quad_Faces9reg_Verts,@function
        .size           _Z15gpu_edge_points10mani_Edges10quad_Faces9reg_Verts,(.L_x_4 - _Z15gpu_edge_points10mani_Edges10quad_Faces9reg_Verts)
        .other          _Z15gpu_edge_points10mani_Edges10quad_Faces9reg_Verts,@"STO_CUDA_ENTRY STV_DEFAULT"
_Z15gpu_edge_points10mani_Edges10quad_Faces9reg_Verts:
.text._Z15gpu_edge_points10mani_Edges10quad_Faces9reg_Verts:
[----:B------:R-:W-:Y:S01]  /*0000*/  LDC R1, c[0x0][0x37c] ;  /* 0x0000df00ff017b82 */ /* 0x000fe20000000800 */
[----:B------:R-:W-:Y:S05]  /*0010*/  EXIT ;  /* 0x000000000000794d */ /* 0x000fea0003800000 */
.L_x_1:
        /* <DEDUP_REMOVED lines=14> */
.L_x_4:


//--------------------- .text._Z15gpu_face_points10quad_Faces9reg_Verts --------------------------
	.section	.text._Z15gpu_face_points10quad_Faces9reg_Verts,"ax",@progbits
	.align	128
        .global         _Z15gpu_face_points10quad_Faces9reg_Verts
        .type           _Z15gpu_face_points10quad_Faces9reg_Verts,@function
        .size           _Z15gpu_face_points10quad_Faces9reg_Verts,(.L_x_5 - _Z15gpu_face_points10quad_Faces9reg_Verts)
        .other          _Z15gpu_face_points10quad_Faces9reg_Verts,@"STO_CUDA_ENTRY STV_DEFAULT"
_Z15gpu_face_points10quad_Faces9reg_Verts:
.text._Z15gpu_face_points10quad_Faces9reg_Verts:
[----:B------:R-:W-:Y:S01]  /*0000*/  LDC R1, c[0x0][0x37c] ;  /* 0x0000df00ff017b82 */ /* 0x000fe20000000800 */
[----:B------:R-:W-:Y:S05]  /*0010*/  EXIT ;  /* 0x000000000000794d */ /* 0x000fea0003800000 */
.L_x_2:
        /* <DEDUP_REMOVED lines=14> */
.L_x_5:


//--------------------- .nv.shared.reserved.0     --------------------------
	.section	.nv.shared.reserved.0,"aw",@nobits
	.weak		__nv_reservedSMEM_offset_0_alias
	.size		__nv_reservedSMEM_offset_0_alias, 0, 64
	.other		__nv_reservedSMEM_offset_0_alias,@"STO_CUDA_RESERVED_SHARED STV_DEFAULT"
__nv_reservedSMEM_offset_0_alias:
	.zero		0
	.zero		64


//--------------------- .nv.constant0._Z15gpu_vert_smooth9reg_Verts --------------------------
	.section	.nv.constant0._Z15gpu_vert_smooth9reg_Verts,"a",@progbits
	.sectionflags	@""
	.align	4
.nv.constant0._Z15gpu_vert_smooth9reg_Verts:
	.zero		912


//--------------------- .nv.constant0._Z15gpu_edge_points10mani_Edges10quad_Faces9reg_Verts --------------------------
	.section	.nv.constant0._Z15gpu_edge_points10mani_Edges10quad_Faces9reg_Verts,"a",@progbits
	.sectionflags	@""
	.align	4
.nv.constant0._Z15gpu_edge_points10mani_Edges10quad_Faces9reg_Verts:
	.zero		944


//--------------------- .nv.constant0._Z15gpu_face_points10quad_Faces9reg_Verts --------------------------
	.section	.nv.constant0._Z15gpu_face_points10quad_Faces9reg_Verts,"a",@progbits
	.sectionflags	@""
	.align	4
.nv.constant0._Z15gpu_face_points10quad_Faces9reg_Verts:
	.zero		928


//--------------------- SYMBOLS --------------------------

	.type		.nv.reservedSmem.offset0,@object
	.size		.nv.reservedSmem.offset0,0x4
